//
// Generated by NVIDIA NVVM Compiler
//
// Compiler Build ID: CL-36424714
// Cuda compilation tools, release 13.0, V13.0.88
// Based on NVVM 20.0.0
//

.version 9.0
.target sm_100
.address_size 64

	// .globl	_Z7ind2subiPiS_S_S_

.visible .entry _Z7ind2subiPiS_S_S_(
	.param .u32 _Z7ind2subiPiS_S_S__param_0,
	.param .u64 .ptr .align 1 _Z7ind2subiPiS_S_S__param_1,
	.param .u64 .ptr .align 1 _Z7ind2subiPiS_S_S__param_2,
	.param .u64 .ptr .align 1 _Z7ind2subiPiS_S_S__param_3,
	.param .u64 .ptr .align 1 _Z7ind2subiPiS_S_S__param_4
)
{
	.reg .pred 	%p<2>;
	.reg .b32 	%r<15>;
	.reg .b64 	%rd<14>;

	ld.param.u32 	%r3, [_Z7ind2subiPiS_S_S__param_0];
	ld.param.u64 	%rd1, [_Z7ind2subiPiS_S_S__param_1];
	ld.param.u64 	%rd2, [_Z7ind2subiPiS_S_S__param_2];
	ld.param.u64 	%rd3, [_Z7ind2subiPiS_S_S__param_3];
	ld.param.u64 	%rd4, [_Z7ind2subiPiS_S_S__param_4];
	mov.u32 	%r4, %ctaid.x;
	mov.u32 	%r5, %ntid.x;
	mov.u32 	%r6, %tid.x;
	mad.lo.s32 	%r1, %r4, %r5, %r6;
	mul.lo.s32 	%r2, %r3, %r3;
	mul.lo.s32 	%r7, %r2, %r3;
	setp.ge.s32 	%p1, %r1, %r7;
	@%p1 bra 	$L__BB0_2;
	cvta.to.global.u64 	%rd5, %rd1;
	cvta.to.global.u64 	%rd6, %rd2;
	cvta.to.global.u64 	%rd7, %rd3;
	cvta.to.global.u64 	%rd8, %rd4;
	mul.wide.s32 	%rd9, %r1, 4;
	add.s64 	%rd10, %rd5, %rd9;
	ld.global.u32 	%r8, [%rd10];
	div.s32 	%r9, %r8, %r2;
	add.s64 	%rd11, %rd6, %rd9;
	st.global.u32 	[%rd11], %r9;
	ld.global.u32 	%r10, [%rd10];
	rem.s32 	%r11, %r10, %r2;
	div.s32 	%r12, %r11, %r3;
	add.s64 	%rd12, %rd7, %rd9;
	st.global.u32 	[%rd12], %r12;
	ld.global.u32 	%r13, [%rd10];
	rem.s32 	%r14, %r13, %r3;
	add.s64 	%rd13, %rd8, %rd9;
	st.global.u32 	[%rd13], %r14;
$L__BB0_2:
	ret;

}


// ===== COMPILED SASS (sm_100) =====

	.target	sm_100

	.elftype	@"ET_EXEC"


//--------------------- .note.nv.tkinfo           --------------------------
	.section	.note.nv.tkinfo,"",@"SHT_NOTE"
	.sectionflags	@"SHF_NOTE_NV_TKINFO"
	.tkinfo
        /*0018*/ 	.word	0x00000002
        /*0030*/ 	.string	""
        /*0030*/ 	.string	"ptxas"
        /*0030*/ 	.string	"Cuda compilation tools, release 13.0, V13.0.88"
        /*0030*/ 	.string	"Build cuda_13.0.r13.0/compiler.36424714_0"
        /*0030*/ 	.string	"-arch sm_100 -m 64 "



//--------------------- .note.nv.cuinfo           --------------------------
	.section	.note.nv.cuinfo,"",@"SHT_NOTE"
	.sectionflags	@"SHF_NOTE_NV_CUINFO"
        /*0018*/ 	.short	0x0002
        /*001a*/ 	.short	0x0064
        /*001c*/ 	.short	0x0082
	.zero		2


//--------------------- .nv.info                  --------------------------
	.section	.nv.info,"",@"SHT_CUDA_INFO"
	.align	4


	//----- nvinfo : EIATTR_REGCOUNT
	.align		4
        /*0000*/ 	.byte	0x04, 0x2f
        /*0002*/ 	.short	(.L_1 - .L_0)
	.align		4
.L_0:
        /*0004*/ 	.word	index@(_Z7ind2subiPiS_S_S_)
        /*0008*/ 	.word	0x00000012


	//----- nvinfo : EIATTR_FRAME_SIZE
	.align		4
.L_1:
        /*000c*/ 	.byte	0x04, 0x11
        /*000e*/ 	.short	(.L_3 - .L_2)
	.align		4
.L_2:
        /*0010*/ 	.word	index@(_Z7ind2subiPiS_S_S_)
        /*0014*/ 	.word	0x00000000


	//----- nvinfo : EIATTR_MIN_STACK_SIZE
	.align		4
.L_3:
        /*0018*/ 	.byte	0x04, 0x12
        /*001a*/ 	.short	(.L_5 - .L_4)
	.align		4
.L_4:
        /*001c*/ 	.word	index@(_Z7ind2subiPiS_S_S_)
        /*0020*/ 	.word	0x00000000
.L_5:


//--------------------- .nv.compat                --------------------------
	.section	.nv.compat,"",@"SHT_CUDA_COMPAT_INFO"
	.align	4
        /*0000*/ 	.byte	0x02, 0x09, 0x00, 0x00, 0x02, 0x02, 0x01, 0x00, 0x02, 0x05, 0x05, 0x00, 0x03, 0x07, 0x01, 0x01
        /*0010*/ 	.byte	0x02, 0x03, 0x00, 0x00, 0x02, 0x06, 0x01, 0x00, 0x04, 0x0b, 0x08, 0x00, 0x09, 0x00, 0x00, 0x00
        /*0020*/ 	.byte	0x00, 0x00, 0x00, 0x00


//--------------------- .nv.info._Z7ind2subiPiS_S_S_ --------------------------
	.section	.nv.info._Z7ind2subiPiS_S_S_,"",@"SHT_CUDA_INFO"
	.sectionflags	@""
	.align	4


	//----- nvinfo : EIATTR_CUDA_API_VERSION
	.align		4
        /*0000*/ 	.byte	0x04, 0x37
        /*0002*/ 	.short	(.L_7 - .L_6)
.L_6:
        /*0004*/ 	.word	0x00000082


	//----- nvinfo : EIATTR_KPARAM_INFO
	.align		4
.L_7:
        /*0008*/ 	.byte	0x04, 0x17
        /*000a*/ 	.short	(.L_9 - .L_8)
.L_8:
        /*000c*/ 	.word	0x00000000
        /*0010*/ 	.short	0x0004
        /*0012*/ 	.short	0x0020
        /*0014*/ 	.byte	0x00, 0xf5, 0x21, 0x00


	//----- nvinfo : EIATTR_KPARAM_INFO
	.align		4
.L_9:
        /*0018*/ 	.byte	0x04, 0x17
        /*001a*/ 	.short	(.L_11 - .L_10)
.L_10:
        /*001c*/ 	.word	0x00000000
        /*0020*/ 	.short	0x0003
        /*0022*/ 	.short	0x0018
        /*0024*/ 	.byte	0x00, 0xf5, 0x21, 0x00


	//----- nvinfo : EIATTR_KPARAM_INFO
	.align		4
.L_11:
        /*0028*/ 	.byte	0x04, 0x17
        /*002a*/ 	.short	(.L_13 - .L_12)
.L_12:
        /*002c*/ 	.word	0x00000000
        /*0030*/ 	.short	0x0002
        /*0032*/ 	.short	0x0010
        /*0034*/ 	.byte	0x00, 0xf5, 0x21, 0x00


	//----- nvinfo : EIATTR_KPARAM_INFO
	.align		4
.L_13:
        /*0038*/ 	.byte	0x04, 0x17
        /*003a*/ 	.short	(.L_15 - .L_14)
.L_14:
        /*003c*/ 	.word	0x00000000
        /*0040*/ 	.short	0x0001
        /*0042*/ 	.short	0x0008
        /*0044*/ 	.byte	0x00, 0xf5, 0x21, 0x00


	//----- nvinfo : EIATTR_KPARAM_INFO
	.align		4
.L_15:
        /*0048*/ 	.byte	0x04, 0x17
        /*004a*/ 	.short	(.L_17 - .L_16)
.L_16:
        /*004c*/ 	.word	0x00000000
        /*0050*/ 	.short	0x0000
        /*0052*/ 	.short	0x0000
        /*0054*/ 	.byte	0x00, 0xf0, 0x11, 0x00


	//----- nvinfo : EIATTR_SPARSE_MMA_MASK
	.align		4
.L_17:
        /*0058*/ 	.byte	0x03, 0x50
        /*005a*/ 	.short	0x0000


	//----- nvinfo : EIATTR_MAXREG_COUNT
	.align		4
        /*005c*/ 	.byte	0x03, 0x1b
        /*005e*/ 	.short	0x00ff


	//----- nvinfo : EIATTR_MERCURY_ISA_VERSION
	.align		4
        /*0060*/ 	.byte	0x03, 0x5f
        /*0062*/ 	.short	0x0101


	//----- nvinfo : EIATTR_VRC_CTA_INIT_COUNT
	.align		4
        /*0064*/ 	.byte	0x02, 0x4a
	.zero		1
	.zero		1


	//----- nvinfo : EIATTR_EXIT_INSTR_OFFSETS
	.align		4
        /*0068*/ 	.byte	0x04, 0x1c
        /*006a*/ 	.short	(.L_19 - .L_18)


	//   ....[0]....
.L_18:
        /*006c*/ 	.word	0x00000090


	//   ....[1]....
        /*0070*/ 	.word	0x00000600


	//----- nvinfo : EIATTR_CBANK_PARAM_SIZE
	.align		4
.L_19:
        /*0074*/ 	.byte	0x03, 0x19
        /*0076*/ 	.short	0x0028


	//----- nvinfo : EIATTR_PARAM_CBANK
	.align		4
        /*0078*/ 	.byte	0x04, 0x0a
        /*007a*/ 	.short	(.L_21 - .L_20)
	.align		4
.L_20:
        /*007c*/ 	.word	index@(.nv.constant0._Z7ind2subiPiS_S_S_)
        /*0080*/ 	.short	0x0380
        /*0082*/ 	.short	0x0028


	//----- nvinfo : EIATTR_SW_WAR
	.align		4
.L_21:
        /*0084*/ 	.byte	0x04, 0x36
        /*0086*/ 	.short	(.L_23 - .L_22)
.L_22:
        /*0088*/ 	.word	0x00000008
.L_23:


//--------------------- .nv.callgraph             --------------------------
	.section	.nv.callgraph,"",@"SHT_CUDA_CALLGRAPH"
	.align	4
	.sectionentsize	8
	.align		4
        /*0000*/ 	.word	0x00000000
	.align		4
        /*0004*/ 	.word	0xffffffff
	.align		4
        /*0008*/ 	.word	0x00000000
	.align		4
        /*000c*/ 	.word	0xfffffffe
	.align		4
        /*0010*/ 	.word	0x00000000
	.align		4
        /*0014*/ 	.word	0xfffffffd
	.align		4
        /*0018*/ 	.word	0x00000000
	.align		4
        /*001c*/ 	.word	0xfffffffc


//--------------------- .text._Z7ind2subiPiS_S_S_ --------------------------
	.section	.text._Z7ind2subiPiS_S_S_,"ax",@progbits
	.align	128
        .global         _Z7ind2subiPiS_S_S_
        .type           _Z7ind2subiPiS_S_S_,@function
        .size           _Z7ind2subiPiS_S_S_,(.L_x_1 - _Z7ind2subiPiS_S_S_)
        .other          _Z7ind2subiPiS_S_S_,@"STO_CUDA_ENTRY STV_DEFAULT"
_Z7ind2subiPiS_S_S_:
.text._Z7ind2subiPiS_S_S_:
[----:B------:R-:W-:Y:S01]  /*0000*/  LDC R1, c[0x0][0x37c] ;  /* 0x0000df00ff017b82 */ /* 0x000fe20000000800 */
[----:B------:R-:W0:Y:S07]  /*0010*/  S2R R3, SR_TID.X ;  /* 0x0000000000037919 */ /* 0x000e2e0000002100 */
[----:B------:R-:W1:Y:S08]  /*0020*/  LDC R4, c[0x0][0x380] ;  /* 0x0000e000ff047b82 */ /* 0x000e700000000800 */
[----:B------:R-:W0:Y:S08]  /*0030*/  S2UR UR4, SR_CTAID.X ;  /* 0x00000000000479c3 */ /* 0x000e300000002500 */
[----:B------:R-:W0:Y:S01]  /*0040*/  LDC R0, c[0x0][0x360] ;  /* 0x0000d800ff007b82 */ /* 0x000e220000000800 */
[----:B-1----:R-:W-:-:S02]  /*0050*/  IMAD R7, R4, R4, RZ ;  /* 0x0000000404077224 */ /* 0x002fc400078e02ff */
[----:B0-----:R-:W-:Y:S02]  /*0060*/  IMAD R0, R0, UR4, R3 ;  /* 0x0000000400007c24 */ /* 0x001fe4000f8e0203 */
[----:B------:R-:W-:-:S05]  /*0070*/  IMAD R3, R7, R4, RZ ;  /* 0x0000000407037224 */ /* 0x000fca00078e02ff */
[----:B------:R-:W-:-:S13]  /*0080*/  ISETP.GE.AND P0, PT, R0, R3, PT ;  /* 0x000000030000720c */ /* 0x000fda0003f06270 */
[----:B------:R-:W-:Y:S05]  /*0090*/  @P0 EXIT ;  /* 0x000000000000094d */ /* 0x000fea0003800000 */
[----:B------:R-:W0:Y:S01]  /*00a0*/  LDC.64 R2, c[0x0][0x388] ;  /* 0x0000e200ff027b82 */ /* 0x000e220000000a00 */
[----:B------:R-:W1:Y:S01]  /*00b0*/  LDCU.64 UR4, c[0x0][0x358] ;  /* 0x00006b00ff0477ac */ /* 0x000e620008000a00 */
[----:B0-----:R-:W-:-:S05]  /*00c0*/  IMAD.WIDE R2, R0, 0x4, R2 ;  /* 0x0000000400027825 */ /* 0x001fca00078e0202 */
[----:B-1----:R-:W2:Y:S01]  /*00d0*/  LDG.E R6, desc[UR4][R2.64] ;  /* 0x0000000402067981 */ /* 0x002ea2000c1e1900 */
[-C--:B------:R-:W-:Y:S02]  /*00e0*/  IABS R5, R7.reuse ;  /* 0x0000000700057213 */ /* 0x080fe40000000000 */
[----:B------:R-:W-:Y:S02]  /*00f0*/  IABS R13, R7 ;  /* 0x00000007000d7213 */ /* 0x000fe40000000000 */
[----:B------:R-:W0:Y:S03]  /*0100*/  I2F.RP R10, R5 ;  /* 0x00000005000a7306 */ /* 0x000e260000209400 */
[----:B------:R-:W-:-:S05]  /*0110*/  IMAD.MOV R15, RZ, RZ, -R13 ;  /* 0x000000ffff0f7224 */ /* 0x000fca00078e0a0d */
[----:B0-----:R-:W0:Y:S02]  /*0120*/  MUFU.RCP R10, R10 ;  /* 0x0000000a000a7308 */ /* 0x001e240000001000 */
[----:B0-----:R-:W-:-:S06]  /*0130*/  VIADD R8, R10, 0xffffffe ;  /* 0x0ffffffe0a087836 */ /* 0x001fcc0000000000 */
[----:B------:R0:W1:Y:S02]  /*0140*/  F2I.FTZ.U32.TRUNC.NTZ R9, R8 ;  /* 0x0000000800097305 */ /* 0x000064000021f000 */
[----:B0-----:R-:W-:Y:S02]  /*0150*/  HFMA2 R8, -RZ, RZ, 0, 0 ;  /* 0x00000000ff087431 */ /* 0x001fe400000001ff */
[----:B-1----:R-:W-:-:S04]  /*0160*/  IMAD.MOV R12, RZ, RZ, -R9 ;  /* 0x000000ffff0c7224 */ /* 0x002fc800078e0a09 */
[----:B------:R-:W-:-:S04]  /*0170*/  IMAD R11, R12, R5, RZ ;  /* 0x000000050c0b7224 */ /* 0x000fc800078e02ff */
[----:B------:R-:W-:Y:S02]  /*0180*/  IMAD.HI.U32 R11, R9, R11, R8 ;  /* 0x0000000b090b7227 */ /* 0x000fe400078e0008 */
[----:B------:R-:W0:Y:S02]  /*0190*/  LDC.64 R8, c[0x0][0x390] ;  /* 0x0000e400ff087b82 */ /* 0x000e240000000a00 */
[----:B0-----:R-:W-:Y:S01]  /*01a0*/  IMAD.WIDE R8, R0, 0x4, R8 ;  /* 0x0000000400087825 */ /* 0x001fe200078e0208 */
[----:B--2---:R-:W-:Y:S02]  /*01b0*/  IABS R12, R6 ;  /* 0x00000006000c7213 */ /* 0x004fe40000000000 */
[----:B------:R-:W-:-:S03]  /*01c0*/  LOP3.LUT R6, R6, R7, RZ, 0x3c, !PT ;  /* 0x0000000706067212 */ /* 0x000fc600078e3cff */
[----:B------:R-:W-:Y:S01]  /*01d0*/  IMAD.HI.U32 R10, R11, R12, RZ ;  /* 0x0000000c0b0a7227 */ /* 0x000fe200078e00ff */
[----:B------:R-:W-:-:S03]  /*01e0*/  ISETP.GE.AND P0, PT, R6, RZ, PT ;  /* 0x000000ff0600720c */ /* 0x000fc60003f06270 */
[----:B------:R-:W-:-:S05]  /*01f0*/  IMAD R12, R10, R15, R12 ;  /* 0x0000000f0a0c7224 */ /* 0x000fca00078e020c */
[----:B------:R-:W-:-:S13]  /*0200*/  ISETP.GT.U32.AND P2, PT, R5, R12, PT ;  /* 0x0000000c0500720c */ /* 0x000fda0003f44070 */
[----:B------:R-:W-:Y:S02]  /*0210*/  @!P2 IMAD.IADD R12, R12, 0x1, -R5 ;  /* 0x000000010c0ca824 */ /* 0x000fe400078e0a05 */
[----:B------:R-:W-:-:S03]  /*0220*/  @!P2 VIADD R10, R10, 0x1 ;  /* 0x000000010a0aa836 */ /* 0x000fc60000000000 */
[----:B------:R-:W-:-:S13]  /*0230*/  ISETP.GE.U32.AND P1, PT, R12, R5, PT ;  /* 0x000000050c00720c */ /* 0x000fda0003f26070 */
[----:B------:R-:W-:Y:S02]  /*0240*/  @P1 IADD3 R10, PT, PT, R10, 0x1, RZ ;  /* 0x000000010a0a1810 */ /* 0x000fe40007ffe0ff */
[----:B------:R-:W-:Y:S02]  /*0250*/  ISETP.NE.AND P1, PT, R7, RZ, PT ;  /* 0x000000ff0700720c */ /* 0x000fe40003f25270 */
[----:B------:R-:W-:Y:S01]  /*0260*/  LOP3.LUT R7, RZ, R7, RZ, 0x33, !PT ;  /* 0x00000007ff077212 */ /* 0x000fe200078e33ff */
[----:B------:R-:W-:-:S05]  /*0270*/  @!P0 IMAD.MOV R10, RZ, RZ, -R10 ;  /* 0x000000ffff0a8224 */ /* 0x000fca00078e0a0a */
[----:B------:R-:W-:-:S05]  /*0280*/  SEL R13, R7, R10, !P1 ;  /* 0x0000000a070d7207 */ /* 0x000fca0004800000 */
[----:B------:R0:W-:Y:S04]  /*0290*/  STG.E desc[UR4][R8.64], R13 ;  /* 0x0000000d08007986 */ /* 0x0001e8000c101904 */
[----:B------:R-:W2:Y:S01]  /*02a0*/  LDG.E R10, desc[UR4][R2.64] ;  /* 0x00000004020a7981 */ /* 0x000ea2000c1e1900 */
[----:B------:R-:W-:-:S04]  /*02b0*/  IABS R6, R4 ;  /* 0x0000000400067213 */ /* 0x000fc80000000000 */
[----:B------:R-:W1:Y:S08]  /*02c0*/  I2F.RP R14, R6 ;  /* 0x00000006000e7306 */ /* 0x000e700000209400 */
[----:B-1----:R-:W0:Y:S02]  /*02d0*/  MUFU.RCP R14, R14 ;  /* 0x0000000e000e7308 */ /* 0x002e240000001000 */
[----:B0-----:R-:W-:-:S06]  /*02e0*/  IADD3 R8, PT, PT, R14, 0xffffffe, RZ ;  /* 0x0ffffffe0e087810 */ /* 0x001fcc0007ffe0ff */
[----:B------:R0:W1:Y:S02]  /*02f0*/  F2I.FTZ.U32.TRUNC.NTZ R9, R8 ;  /* 0x0000000800097305 */ /* 0x000064000021f000 */
[----:B0-----:R-:W-:Y:S01]  /*0300*/  IMAD.MOV.U32 R8, RZ, RZ, RZ ;  /* 0x000000ffff087224 */ /* 0x001fe200078e00ff */
[----:B--2---:R-:W-:Y:S02]  /*0310*/  IABS R12, R10 ;  /* 0x0000000a000c7213 */ /* 0x004fe40000000000 */
[----:B------:R-:W-:-:S03]  /*0320*/  ISETP.GE.AND P2, PT, R10, RZ, PT ;  /* 0x000000ff0a00720c */ /* 0x000fc60003f46270 */
[----:B------:R-:W-:-:S04]  /*0330*/  IMAD.HI.U32 R11, R11, R12, RZ ;  /* 0x0000000c0b0b7227 */ /* 0x000fc800078e00ff */
[----:B------:R-:W-:-:S05]  /*0340*/  IMAD R12, R11, R15, R12 ;  /* 0x0000000f0b0c7224 */ /* 0x000fca00078e020c */
[----:B------:R-:W-:-:S13]  /*0350*/  ISETP.GT.U32.AND P0, PT, R5, R12, PT ;  /* 0x0000000c0500720c */ /* 0x000fda0003f04070 */
[----:B------:R-:W-:-:S05]  /*0360*/  @!P0 IMAD.IADD R12, R12, 0x1, -R5 ;  /* 0x000000010c0c8824 */ /* 0x000fca00078e0a05 */
[----:B------:R-:W-:-:S13]  /*0370*/  ISETP.GT.U32.AND P0, PT, R5, R12, PT ;  /* 0x0000000c0500720c */ /* 0x000fda0003f04070 */
[----:B------:R-:W-:Y:S02]  /*0380*/  @!P0 IMAD.IADD R12, R12, 0x1, -R5 ;  /* 0x000000010c0c8824 */ /* 0x000fe400078e0a05 */
[----:B-1----:R-:W-:-:S03]  /*0390*/  IMAD.MOV R5, RZ, RZ, -R9 ;  /* 0x000000ffff057224 */ /* 0x002fc600078e0a09 */
[----:B------:R-:W-:Y:S01]  /*03a0*/  @!P2 IADD3 R12, PT, PT, -R12, RZ, RZ ;  /* 0x000000ff0c0ca210 */ /* 0x000fe20007ffe1ff */
[----:B------:R-:W-:-:S03]  /*03b0*/  IMAD R5, R5, R6, RZ ;  /* 0x0000000605057224 */ /* 0x000fc600078e02ff */
[----:B------:R-:W-:Y:S01]  /*03c0*/  SEL R7, R7, R12, !P1 ;  /* 0x0000000c07077207 */ /* 0x000fe20004800000 */
[----:B------:R-:W-:Y:S01]  /*03d0*/  IMAD.HI.U32 R10, R9, R5, R8 ;  /* 0x00000005090a7227 */ /* 0x000fe200078e0008 */
[-C--:B------:R-:W-:Y:S02]  /*03e0*/  LOP3.LUT R12, RZ, R4.reuse, RZ, 0x33, !PT ;  /* 0x00000004ff0c7212 */ /* 0x080fe400078e33ff */
[----:B------:R-:W-:Y:S02]  /*03f0*/  IABS R11, R7 ;  /* 0x00000007000b7213 */ /* 0x000fe40000000000 */
[----:B------:R-:W-:-:S03]  /*0400*/  LOP3.LUT R7, R7, R4, RZ, 0x3c, !PT ;  /* 0x0000000407077212 */ /* 0x000fc600078e3cff */
[----:B------:R-:W-:Y:S01]  /*0410*/  IMAD.HI.U32 R5, R10, R11, RZ ;  /* 0x0000000b0a057227 */ /* 0x000fe200078e00ff */
[----:B------:R-:W-:-:S03]  /*0420*/  ISETP.GE.AND P0, PT, R7, RZ, PT ;  /* 0x000000ff0700720c */ /* 0x000fc60003f06270 */
[----:B------:R-:W-:-:S04]  /*0430*/  IMAD.MOV R8, RZ, RZ, -R5 ;  /* 0x000000ffff087224 */ /* 0x000fc800078e0a05 */
[C---:B------:R-:W-:Y:S02]  /*0440*/  IMAD R11, R6.reuse, R8, R11 ;  /* 0x00000008060b7224 */ /* 0x040fe400078e020b */
[----:B------:R-:W0:Y:S03]  /*0450*/  LDC.64 R8, c[0x0][0x398] ;  /* 0x0000e600ff087b82 */ /* 0x000e260000000a00 */
[----:B------:R-:W-:-:S13]  /*0460*/  ISETP.GT.U32.AND P2, PT, R6, R11, PT ;  /* 0x0000000b0600720c */ /* 0x000fda0003f44070 */
[----:B------:R-:W-:Y:S01]  /*0470*/  @!P2 IADD3 R11, PT, PT, R11, -R6, RZ ;  /* 0x800000060b0ba210 */ /* 0x000fe20007ffe0ff */
[----:B------:R-:W-:-:S03]  /*0480*/  @!P2 VIADD R5, R5, 0x1 ;  /* 0x000000010505a836 */ /* 0x000fc60000000000 */
[----:B------:R-:W-:-:S13]  /*0490*/  ISETP.GE.U32.AND P1, PT, R11, R6, PT ;  /* 0x000000060b00720c */ /* 0x000fda0003f26070 */
[----:B------:R-:W-:Y:S01]  /*04a0*/  @P1 VIADD R5, R5, 0x1 ;  /* 0x0000000105051836 */ /* 0x000fe20000000000 */
[----:B------:R-:W-:-:S04]  /*04b0*/  ISETP.NE.AND P1, PT, R4, RZ, PT ;  /* 0x000000ff0400720c */ /* 0x000fc80003f25270 */
[----:B------:R-:W-:Y:S01]  /*04c0*/  MOV R7, R5 ;  /* 0x0000000500077202 */ /* 0x000fe20000000f00 */
[----:B0-----:R-:W-:Y:S02]  /*04d0*/  IMAD.WIDE R4, R0, 0x4, R8 ;  /* 0x0000000400047825 */ /* 0x001fe400078e0208 */
[----:B------:R-:W0:Y:S02]  /*04e0*/  LDC.64 R8, c[0x0][0x3a0] ;  /* 0x0000e800ff087b82 */ /* 0x000e240000000a00 */
[----:B------:R-:W-:-:S05]  /*04f0*/  @!P0 IMAD.MOV R7, RZ, RZ, -R7 ;  /* 0x000000ffff078224 */ /* 0x000fca00078e0a07 */
[----:B------:R-:W-:-:S05]  /*0500*/  SEL R7, R12, R7, !P1 ;  /* 0x000000070c077207 */ /* 0x000fca0004800000 */
[----:B------:R-:W-:Y:S04]  /*0510*/  STG.E desc[UR4][R4.64], R7 ;  /* 0x0000000704007986 */ /* 0x000fe8000c101904 */
[----:B------:R-:W2:Y:S02]  /*0520*/  LDG.E R2, desc[UR4][R2.64] ;  /* 0x0000000402027981 */ /* 0x000ea4000c1e1900 */
[----:B--2---:R-:W-:Y:S02]  /*0530*/  IABS R11, R2 ;  /* 0x00000002000b7213 */ /* 0x004fe40000000000 */
[----:B------:R-:W-:Y:S01]  /*0540*/  ISETP.GE.AND P2, PT, R2, RZ, PT ;  /* 0x000000ff0200720c */ /* 0x000fe20003f46270 */
[----:B0-----:R-:W-:-:S04]  /*0550*/  IMAD.WIDE R2, R0, 0x4, R8 ;  /* 0x0000000400027825 */ /* 0x001fc800078e0208 */
[----:B------:R-:W-:-:S04]  /*0560*/  IMAD.HI.U32 R10, R10, R11, RZ ;  /* 0x0000000b0a0a7227 */ /* 0x000fc800078e00ff */
[----:B------:R-:W-:-:S04]  /*0570*/  IMAD.MOV R10, RZ, RZ, -R10 ;  /* 0x000000ffff0a7224 */ /* 0x000fc800078e0a0a */
[----:B------:R-:W-:-:S05]  /*0580*/  IMAD R11, R6, R10, R11 ;  /* 0x0000000a060b7224 */ /* 0x000fca00078e020b */
[----:B------:R-:W-:-:S13]  /*0590*/  ISETP.GT.U32.AND P0, PT, R6, R11, PT ;  /* 0x0000000b0600720c */ /* 0x000fda0003f04070 */
[----:B------:R-:W-:-:S04]  /*05a0*/  @!P0 IADD3 R11, PT, PT, R11, -R6, RZ ;  /* 0x800000060b0b8210 */ /* 0x000fc80007ffe0ff */
[----:B------:R-:W-:-:S13]  /*05b0*/  ISETP.GT.U32.AND P0, PT, R6, R11, PT ;  /* 0x0000000b0600720c */ /* 0x000fda0003f04070 */
[----:B------:R-:W-:-:S05]  /*05c0*/  @!P0 IMAD.IADD R11, R11, 0x1, -R6 ;  /* 0x000000010b0b8824 */ /* 0x000fca00078e0a06 */
[----:B------:R-:W-:-:S04]  /*05d0*/  @!P2 IADD3 R11, PT, PT, -R11, RZ, RZ ;  /* 0x000000ff0b0ba210 */ /* 0x000fc80007ffe1ff */
[----:B------:R-:W-:-:S05]  /*05e0*/  SEL R11, R12, R11, !P1 ;  /* 0x0000000b0c0b7207 */ /* 0x000fca0004800000 */
[----:B------:R-:W-:Y:S01]  /*05f0*/  STG.E desc[UR4][R2.64], R11 ;  /* 0x0000000b02007986 */ /* 0x000fe2000c101904 */
[----:B------:R-:W-:Y:S05]  /*0600*/  EXIT ;  /* 0x000000000000794d */ /* 0x000fea0003800000 */
.L_x_0:
[----:B------:R-:W-:-:S00]  /*0610*/  BRA `(.L_x_0) ;  /* 0xfffffffc00fc7947 */ /* 0x000fc0000383ffff */
[----:B------:R-:W-:-:S00]  /*0620*/  NOP ;  /* 0x0000000000007918 */ /* 0x000fc00000000000 */
        /* <DEDUP_REMOVED lines=13> */
.L_x_1:


//--------------------- .nv.shared.reserved.0     --------------------------
	.section	.nv.shared.reserved.0,"aw",@nobits
	.weak		__nv_reservedSMEM_offset_0_alias
	.size		__nv_reservedSMEM_offset_0_alias, 0, 64
	.other		__nv_reservedSMEM_offset_0_alias,@"STO_CUDA_RESERVED_SHARED STV_DEFAULT"
__nv_reservedSMEM_offset_0_alias:
	.zero		0
	.zero		64


//--------------------- .nv.constant0._Z7ind2subiPiS_S_S_ --------------------------
	.section	.nv.constant0._Z7ind2subiPiS_S_S_,"a",@progbits
	.sectionflags	@""
	.align	4
.nv.constant0._Z7ind2subiPiS_S_S_:
	.zero		936


//--------------------- SYMBOLS --------------------------

	.type		.nv.reservedSmem.offset0,@object
	.size		.nv.reservedSmem.offset0,0x4
